	.headerflags	@"EF_CUDA_TEXMODE_UNIFIED EF_CUDA_64BIT_ADDRESS EF_CUDA_ACCELERATORS EF_CUDA_SM90 EF_CUDA_VIRTUAL_SM(EF_CUDA_SM90)"
	.elftype	@"ET_EXEC"


//--------------------- .nv.info                  --------------------------
	.section	.nv.info,"",@"SHT_CUDA_INFO"
	.align	4


	//----- nvinfo : EIATTR_REGCOUNT
	.align		4
        /*0000*/ 	.byte	0x04, 0x2f
        /*0002*/ 	.short	(.L_1 - .L_0)
	.align		4
.L_0:
        /*0004*/ 	.word	index@(triton_poi_fused_add_clamp_6)
        /*0008*/ 	.word	0x00000008


	//----- nvinfo : EIATTR_MIN_STACK_SIZE
	.align		4
.L_1:
        /*000c*/ 	.byte	0x04, 0x12
        /*000e*/ 	.short	(.L_3 - .L_2)
	.align		4
.L_2:
        /*0010*/ 	.word	index@(triton_poi_fused_add_clamp_6)
        /*0014*/ 	.word	0x00000000


	//----- nvinfo : EIATTR_FRAME_SIZE
	.align		4
.L_3:
        /*0018*/ 	.byte	0x04, 0x11
        /*001a*/ 	.short	(.L_5 - .L_4)
	.align		4
.L_4:
        /*001c*/ 	.word	index@(triton_poi_fused_add_clamp_6)
        /*0020*/ 	.word	0x00000000


	//----- nvinfo : EIATTR_MIN_STACK_SIZE
	.align		4
.L_5:
        /*0024*/ 	.byte	0x04, 0x12
        /*0026*/ 	.short	(.L_7 - .L_6)
	.align		4
.L_6:
        /*0028*/ 	.word	index@(triton_poi_fused_add_clamp_6)
        /*002c*/ 	.word	0x00000000
.L_7:


//--------------------- .nv.info.triton_poi_fused_add_clamp_6 --------------------------
	.section	.nv.info.triton_poi_fused_add_clamp_6,"",@"SHT_CUDA_INFO"
	.sectionflags	@""
	.align	4


	//----- nvinfo : EIATTR_CUDA_API_VERSION
	.align		4
        /*0000*/ 	.byte	0x04, 0x37
        /*0002*/ 	.short	(.L_9 - .L_8)
.L_8:
        /*0004*/ 	.word	0x0000007c


	//----- nvinfo : EIATTR_KPARAM_INFO
	.align		4
.L_9:
        /*0008*/ 	.byte	0x04, 0x17
        /*000a*/ 	.short	(.L_11 - .L_10)
.L_10:
        /*000c*/ 	.word	0x00000000
        /*0010*/ 	.short	0x0001
        /*0012*/ 	.short	0x0008
        /*0014*/ 	.byte	0x00, 0xf0, 0x11, 0x00


	//----- nvinfo : EIATTR_KPARAM_INFO
	.align		4
.L_11:
        /*0018*/ 	.byte	0x04, 0x17
        /*001a*/ 	.short	(.L_13 - .L_12)
.L_12:
        /*001c*/ 	.word	0x00000000
        /*0020*/ 	.short	0x0000
        /*0022*/ 	.short	0x0000
        /*0024*/ 	.byte	0x00, 0xf4, 0x21, 0x00


	//----- nvinfo : EIATTR_SPARSE_MMA_MASK
	.align		4
.L_13:
        /*0028*/ 	.byte	0x03, 0x50
        /*002a*/ 	.short	0x0000


	//----- nvinfo : EIATTR_MAXREG_COUNT
	.align		4
        /*002c*/ 	.byte	0x03, 0x1b
        /*002e*/ 	.short	0x00ff


	//----- nvinfo : EIATTR_EXIT_INSTR_OFFSETS
	.align		4
        /*0030*/ 	.byte	0x04, 0x1c
        /*0032*/ 	.short	(.L_15 - .L_14)


	//   ....[0]....
.L_14:
        /*0034*/ 	.word	0x00000100


	//   ....[1]....
        /*0038*/ 	.word	0x00000130


	//----- nvinfo : EIATTR_REQNTID
	.align		4
.L_15:
        /*003c*/ 	.byte	0x04, 0x10
        /*003e*/ 	.short	(.L_17 - .L_16)
.L_16:
        /*0040*/ 	.word	0x00000020
        /*0044*/ 	.word	0x00000001
        /*0048*/ 	.word	0x00000001


	//----- nvinfo : EIATTR_CBANK_PARAM_SIZE
	.align		4
.L_17:
        /*004c*/ 	.byte	0x03, 0x19
        /*004e*/ 	.short	0x000c


	//----- nvinfo : EIATTR_PARAM_CBANK
	.align		4
        /*0050*/ 	.byte	0x04, 0x0a
        /*0052*/ 	.short	(.L_19 - .L_18)
	.align		4
.L_18:
        /*0054*/ 	.word	index@(.nv.constant0.triton_poi_fused_add_clamp_6)
        /*0058*/ 	.short	0x0210
        /*005a*/ 	.short	0x000c


	//----- nvinfo : EIATTR_SW_WAR
	.align		4
.L_19:
        /*005c*/ 	.byte	0x04, 0x36
        /*005e*/ 	.short	(.L_21 - .L_20)
.L_20:
        /*0060*/ 	.word	0x00000008
.L_21:


//--------------------- .nv.callgraph             --------------------------
	.section	.nv.callgraph,"",@"SHT_CUDA_CALLGRAPH"
	.align	4
	.sectionentsize	8
	.align		4
        /*0000*/ 	.word	0x00000000
	.align		4
        /*0004*/ 	.word	0xffffffff
	.align		4
        /*0008*/ 	.word	0x00000000
	.align		4
        /*000c*/ 	.word	0xfffffffe
	.align		4
        /*0010*/ 	.word	0x00000000
	.align		4
        /*0014*/ 	.word	0xfffffffd
	.align		4
        /*0018*/ 	.word	0x00000000
	.align		4
        /*001c*/ 	.word	0xfffffffc


//--------------------- .text.triton_poi_fused_add_clamp_6 --------------------------
	.section	.text.triton_poi_fused_add_clamp_6,"ax",@progbits
	.align	128
        .global         triton_poi_fused_add_clamp_6
        .type           triton_poi_fused_add_clamp_6,@function
        .size           triton_poi_fused_add_clamp_6,(.L_x_1 - triton_poi_fused_add_clamp_6)
        .other          triton_poi_fused_add_clamp_6,@"STO_CUDA_ENTRY STV_DEFAULT"
triton_poi_fused_add_clamp_6:
.text.triton_poi_fused_add_clamp_6:
[----:B------:R-:W0:Y:S02]  /*0000*/  LDC R1, c[0x0][0x28] ;  /* 0x00000a00ff017b82 */ /* 0x000e240000000800 */
[----:B------:R-:W1:Y:S01]  /*0010*/  S2R R2, SR_TID.X ;  /* 0x0000000000027919 */ /* 0x000e620000002100 */
[----:B------:R-:W2:Y:S01]  /*0020*/  LDC.64 R4, c[0x0][0x210] ;  /* 0x00008400ff047b82 */ /* 0x000ea20000000a00 */
[----:B------:R-:W3:Y:S01]  /*0030*/  S2R R3, SR_CTAID.X ;  /* 0x0000000000037919 */ /* 0x000ee20000002500 */
[C---:B-1----:R-:W-:Y:S02]  /*0040*/  LOP3.LUT R0, R2.reuse, 0x3, RZ, 0xc0, !PT ;  /* 0x0000000302007812 */ /* 0x042fe400078ec0ff */
[----:B------:R-:W-:-:S03]  /*0050*/  LOP3.LUT P0, RZ, R2, 0x1c, RZ, 0xc0, !PT ;  /* 0x0000001c02ff7812 */ /* 0x000fc6000780c0ff */
[----:B---3--:R-:W-:-:S04]  /*0060*/  IMAD R3, R3, 0x4, R0 ;  /* 0x0000000403037824 */ /* 0x008fc800078e0200 */
[C---:B--2---:R-:W-:Y:S01]  /*0070*/  IMAD.WIDE R4, R3.reuse, 0x8, R4 ;  /* 0x0000000803047825 */ /* 0x044fe200078e0204 */
[----:B------:R-:W-:Y:S02]  /*0080*/  I2FP.F32.S32 R0, R3 ;  /* 0x0000000300007245 */ /* 0x000fe40000201400 */
[----:B------:R-:W-:-:S03]  /*0090*/  ISETP.LT.AND P0, PT, R3, 0x4, !P0 ;  /* 0x000000040300780c */ /* 0x000fc60004701270 */
[----:B------:R-:W-:-:S05]  /*00a0*/  FMUL R0, R0, 0.3333333432674407959 ;  /* 0x3eaaaaab00007820 */ /* 0x000fca0000400000 */
[----:B------:R-:W-:-:S06]  /*00b0*/  FMNMX R0, RZ, R0, !PT ;  /* 0x00000000ff007209 */ /* 0x000fcc0007800000 */
[----:B------:R-:W1:Y:S02]  /*00c0*/  F2I.TRUNC.NTZ R0, R0 ;  /* 0x0000000000007305 */ /* 0x000e64000020f100 */
[----:B-1----:R-:W-:-:S05]  /*00d0*/  VIMNMX R2, RZ, R0, PT ;  /* 0x00000000ff027248 */ /* 0x002fca0003fe0100 */
[----:B------:R-:W-:-:S05]  /*00e0*/  VIADD R2, R2, 0x1 ;  /* 0x0000000102027836 */ /* 0x000fca0000000000 */
[----:B------:R-:W-:Y:S01]  /*00f0*/  SHF.R.S32.HI R3, RZ, 0x1f, R2 ;  /* 0x0000001fff037819 */ /* 0x000fe20000011402 */
[----:B------:R-:W-:Y:S06]  /*0100*/  @!P0 EXIT ;  /* 0x000000000000894d */ /* 0x000fec0003800000 */
[----:B------:R-:W-:Y:S02]  /*0110*/  ULDC.64 UR4, c[0x0][0x208] ;  /* 0x0000820000047ab9 */ /* 0x000fe40000000a00 */
[----:B------:R-:W-:Y:S01]  /*0120*/  STG.E.64 desc[UR4][R4.64], R2 ;  /* 0x0000000204007986 */ /* 0x000fe2000c101b04 */
[----:B------:R-:W-:Y:S05]  /*0130*/  EXIT ;  /* 0x000000000000794d */ /* 0x000fea0003800000 */
.L_x_0:
[----:B------:R-:W-:-:S00]  /*0140*/  BRA `(.L_x_0) ;  /* 0xfffffffc00fc7947 */ /* 0x000fc0000383ffff */
[----:B------:R-:W-:-:S00]  /*0150*/  NOP ;  /* 0x0000000000007918 */ /* 0x000fc00000000000 */
        /* <DEDUP_REMOVED lines=10> */
.L_x_1:


//--------------------- .nv.constant0.triton_poi_fused_add_clamp_6 --------------------------
	.section	.nv.constant0.triton_poi_fused_add_clamp_6,"a",@progbits
	.sectionflags	@""
	.align	4
.nv.constant0.triton_poi_fused_add_clamp_6:
	.zero		540
